//
// Generated by NVIDIA NVVM Compiler
//
// Compiler Build ID: CL-36424714
// Cuda compilation tools, release 13.0, V13.0.88
// Based on NVVM 20.0.0
//

.version 9.0
.target sm_100
.address_size 64

	// .globl	_Z7extremePiS_i

.visible .entry _Z7extremePiS_i(
	.param .u64 .ptr .align 1 _Z7extremePiS_i_param_0,
	.param .u64 .ptr .align 1 _Z7extremePiS_i_param_1,
	.param .u32 _Z7extremePiS_i_param_2
)
{
	.reg .pred 	%p<2>;
	.reg .b32 	%r<4>;
	.reg .b64 	%rd<8>;

	ld.param.u64 	%rd1, [_Z7extremePiS_i_param_0];
	ld.param.u64 	%rd2, [_Z7extremePiS_i_param_1];
	ld.param.u32 	%r2, [_Z7extremePiS_i_param_2];
	mov.u32 	%r1, %ctaid.x;
	setp.ge.s32 	%p1, %r1, %r2;
	@%p1 bra 	$L__BB0_2;
	cvta.to.global.u64 	%rd3, %rd1;
	cvta.to.global.u64 	%rd4, %rd2;
	mul.wide.u32 	%rd5, %r1, 4;
	add.s64 	%rd6, %rd3, %rd5;
	ld.global.u32 	%r3, [%rd6];
	add.s64 	%rd7, %rd4, %rd5;
	st.global.u32 	[%rd7], %r3;
$L__BB0_2:
	ret;

}


// ===== COMPILED SASS (sm_100) =====

	.target	sm_100

	.elftype	@"ET_EXEC"


//--------------------- .note.nv.tkinfo           --------------------------
	.section	.note.nv.tkinfo,"",@"SHT_NOTE"
	.sectionflags	@"SHF_NOTE_NV_TKINFO"
	.tkinfo
        /*0018*/ 	.word	0x00000002
        /*0030*/ 	.string	""
        /*0030*/ 	.string	"ptxas"
        /*0030*/ 	.string	"Cuda compilation tools, release 13.0, V13.0.88"
        /*0030*/ 	.string	"Build cuda_13.0.r13.0/compiler.36424714_0"
        /*0030*/ 	.string	"-arch sm_100 -m 64 "



//--------------------- .note.nv.cuinfo           --------------------------
	.section	.note.nv.cuinfo,"",@"SHT_NOTE"
	.sectionflags	@"SHF_NOTE_NV_CUINFO"
        /*0018*/ 	.short	0x0002
        /*001a*/ 	.short	0x0064
        /*001c*/ 	.short	0x0082
	.zero		2


//--------------------- .nv.info                  --------------------------
	.section	.nv.info,"",@"SHT_CUDA_INFO"
	.align	4


	//----- nvinfo : EIATTR_REGCOUNT
	.align		4
        /*0000*/ 	.byte	0x04, 0x2f
        /*0002*/ 	.short	(.L_1 - .L_0)
	.align		4
.L_0:
        /*0004*/ 	.word	index@(_Z7extremePiS_i)
        /*0008*/ 	.word	0x0000000a


	//----- nvinfo : EIATTR_FRAME_SIZE
	.align		4
.L_1:
        /*000c*/ 	.byte	0x04, 0x11
        /*000e*/ 	.short	(.L_3 - .L_2)
	.align		4
.L_2:
        /*0010*/ 	.word	index@(_Z7extremePiS_i)
        /*0014*/ 	.word	0x00000000


	//----- nvinfo : EIATTR_MIN_STACK_SIZE
	.align		4
.L_3:
        /*0018*/ 	.byte	0x04, 0x12
        /*001a*/ 	.short	(.L_5 - .L_4)
	.align		4
.L_4:
        /*001c*/ 	.word	index@(_Z7extremePiS_i)
        /*0020*/ 	.word	0x00000000
.L_5:


//--------------------- .nv.compat                --------------------------
	.section	.nv.compat,"",@"SHT_CUDA_COMPAT_INFO"
	.align	4
        /*0000*/ 	.byte	0x02, 0x09, 0x00, 0x00, 0x02, 0x02, 0x01, 0x00, 0x02, 0x05, 0x05, 0x00, 0x03, 0x07, 0x01, 0x01
        /*0010*/ 	.byte	0x02, 0x03, 0x00, 0x00, 0x02, 0x06, 0x01, 0x00, 0x04, 0x0b, 0x08, 0x00, 0x09, 0x00, 0x00, 0x00
        /*0020*/ 	.byte	0x00, 0x00, 0x00, 0x00


//--------------------- .nv.info._Z7extremePiS_i  --------------------------
	.section	.nv.info._Z7extremePiS_i,"",@"SHT_CUDA_INFO"
	.sectionflags	@""
	.align	4


	//----- nvinfo : EIATTR_CUDA_API_VERSION
	.align		4
        /*0000*/ 	.byte	0x04, 0x37
        /*0002*/ 	.short	(.L_7 - .L_6)
.L_6:
        /*0004*/ 	.word	0x00000082


	//----- nvinfo : EIATTR_KPARAM_INFO
	.align		4
.L_7:
        /*0008*/ 	.byte	0x04, 0x17
        /*000a*/ 	.short	(.L_9 - .L_8)
.L_8:
        /*000c*/ 	.word	0x00000000
        /*0010*/ 	.short	0x0002
        /*0012*/ 	.short	0x0010
        /*0014*/ 	.byte	0x00, 0xf0, 0x11, 0x00


	//----- nvinfo : EIATTR_KPARAM_INFO
	.align		4
.L_9:
        /*0018*/ 	.byte	0x04, 0x17
        /*001a*/ 	.short	(.L_11 - .L_10)
.L_10:
        /*001c*/ 	.word	0x00000000
        /*0020*/ 	.short	0x0001
        /*0022*/ 	.short	0x0008
        /*0024*/ 	.byte	0x00, 0xf5, 0x21, 0x00


	//----- nvinfo : EIATTR_KPARAM_INFO
	.align		4
.L_11:
        /*0028*/ 	.byte	0x04, 0x17
        /*002a*/ 	.short	(.L_13 - .L_12)
.L_12:
        /*002c*/ 	.word	0x00000000
        /*0030*/ 	.short	0x0000
        /*0032*/ 	.short	0x0000
        /*0034*/ 	.byte	0x00, 0xf5, 0x21, 0x00


	//----- nvinfo : EIATTR_SPARSE_MMA_MASK
	.align		4
.L_13:
        /*0038*/ 	.byte	0x03, 0x50
        /*003a*/ 	.short	0x0000


	//----- nvinfo : EIATTR_MAXREG_COUNT
	.align		4
        /*003c*/ 	.byte	0x03, 0x1b
        /*003e*/ 	.short	0x00ff


	//----- nvinfo : EIATTR_MERCURY_ISA_VERSION
	.align		4
        /*0040*/ 	.byte	0x03, 0x5f
        /*0042*/ 	.short	0x0101


	//----- nvinfo : EIATTR_VRC_CTA_INIT_COUNT
	.align		4
        /*0044*/ 	.byte	0x02, 0x4a
	.zero		1
	.zero		1


	//----- nvinfo : EIATTR_EXIT_INSTR_OFFSETS
	.align		4
        /*0048*/ 	.byte	0x04, 0x1c
        /*004a*/ 	.short	(.L_15 - .L_14)


	//   ....[0]....
.L_14:
        /*004c*/ 	.word	0x00000040


	//   ....[1]....
        /*0050*/ 	.word	0x000000c0


	//----- nvinfo : EIATTR_CBANK_PARAM_SIZE
	.align		4
.L_15:
        /*0054*/ 	.byte	0x03, 0x19
        /*0056*/ 	.short	0x0014


	//----- nvinfo : EIATTR_PARAM_CBANK
	.align		4
        /*0058*/ 	.byte	0x04, 0x0a
        /*005a*/ 	.short	(.L_17 - .L_16)
	.align		4
.L_16:
        /*005c*/ 	.word	index@(.nv.constant0._Z7extremePiS_i)
        /*0060*/ 	.short	0x0380
        /*0062*/ 	.short	0x0014


	//----- nvinfo : EIATTR_SW_WAR
	.align		4
.L_17:
        /*0064*/ 	.byte	0x04, 0x36
        /*0066*/ 	.short	(.L_19 - .L_18)
.L_18:
        /*0068*/ 	.word	0x00000008
.L_19:


//--------------------- .nv.callgraph             --------------------------
	.section	.nv.callgraph,"",@"SHT_CUDA_CALLGRAPH"
	.align	4
	.sectionentsize	8
	.align		4
        /*0000*/ 	.word	0x00000000
	.align		4
        /*0004*/ 	.word	0xffffffff
	.align		4
        /*0008*/ 	.word	0x00000000
	.align		4
        /*000c*/ 	.word	0xfffffffe
	.align		4
        /*0010*/ 	.word	0x00000000
	.align		4
        /*0014*/ 	.word	0xfffffffd
	.align		4
        /*0018*/ 	.word	0x00000000
	.align		4
        /*001c*/ 	.word	0xfffffffc


//--------------------- .text._Z7extremePiS_i     --------------------------
	.section	.text._Z7extremePiS_i,"ax",@progbits
	.align	128
        .global         _Z7extremePiS_i
        .type           _Z7extremePiS_i,@function
        .size           _Z7extremePiS_i,(.L_x_1 - _Z7extremePiS_i)
        .other          _Z7extremePiS_i,@"STO_CUDA_ENTRY STV_DEFAULT"
_Z7extremePiS_i:
.text._Z7extremePiS_i:
[----:B------:R-:W-:Y:S01]  /*0000*/  LDC R1, c[0x0][0x37c] ;  /* 0x0000df00ff017b82 */ /* 0x000fe20000000800 */
[----:B------:R-:W0:Y:S01]  /*0010*/  S2R R7, SR_CTAID.X ;  /* 0x0000000000077919 */ /* 0x000e220000002500 */
[----:B------:R-:W0:Y:S02]  /*0020*/  LDCU UR4, c[0x0][0x390] ;  /* 0x00007200ff0477ac */ /* 0x000e240008000800 */
[----:B0-----:R-:W-:-:S13]  /*0030*/  ISETP.GE.AND P0, PT, R7, UR4, PT ;  /* 0x0000000407007c0c */ /* 0x001fda000bf06270 */
[----:B------:R-:W-:Y:S05]  /*0040*/  @P0 EXIT ;  /* 0x000000000000094d */ /* 0x000fea0003800000 */
[----:B------:R-:W0:Y:S01]  /*0050*/  LDC.64 R2, c[0x0][0x380] ;  /* 0x0000e000ff027b82 */ /* 0x000e220000000a00 */
[----:B------:R-:W1:Y:S07]  /*0060*/  LDCU.64 UR4, c[0x0][0x358] ;  /* 0x00006b00ff0477ac */ /* 0x000e6e0008000a00 */
[----:B------:R-:W2:Y:S01]  /*0070*/  LDC.64 R4, c[0x0][0x388] ;  /* 0x0000e200ff047b82 */ /* 0x000ea20000000a00 */
[----:B0-----:R-:W-:-:S06]  /*0080*/  IMAD.WIDE.U32 R2, R7, 0x4, R2 ;  /* 0x0000000407027825 */ /* 0x001fcc00078e0002 */
[----:B-1----:R-:W3:Y:S01]  /*0090*/  LDG.E R3, desc[UR4][R2.64] ;  /* 0x0000000402037981 */ /* 0x002ee2000c1e1900 */
[----:B--2---:R-:W-:-:S05]  /*00a0*/  IMAD.WIDE.U32 R4, R7, 0x4, R4 ;  /* 0x0000000407047825 */ /* 0x004fca00078e0004 */
[----:B---3--:R-:W-:Y:S01]  /*00b0*/  STG.E desc[UR4][R4.64], R3 ;  /* 0x0000000304007986 */ /* 0x008fe2000c101904 */
[----:B------:R-:W-:Y:S05]  /*00c0*/  EXIT ;  /* 0x000000000000794d */ /* 0x000fea0003800000 */
.L_x_0:
[----:B------:R-:W-:-:S00]  /*00d0*/  BRA `(.L_x_0) ;  /* 0xfffffffc00fc7947 */ /* 0x000fc0000383ffff */
[----:B------:R-:W-:-:S00]  /*00e0*/  NOP ;  /* 0x0000000000007918 */ /* 0x000fc00000000000 */
        /* <DEDUP_REMOVED lines=9> */
.L_x_1:


//--------------------- .nv.shared.reserved.0     --------------------------
	.section	.nv.shared.reserved.0,"aw",@nobits
	.weak		__nv_reservedSMEM_offset_0_alias
	.size		__nv_reservedSMEM_offset_0_alias, 0, 64
	.other		__nv_reservedSMEM_offset_0_alias,@"STO_CUDA_RESERVED_SHARED STV_DEFAULT"
__nv_reservedSMEM_offset_0_alias:
	.zero		0
	.zero		64


//--------------------- .nv.constant0._Z7extremePiS_i --------------------------
	.section	.nv.constant0._Z7extremePiS_i,"a",@progbits
	.sectionflags	@""
	.align	4
.nv.constant0._Z7extremePiS_i:
	.zero		916


//--------------------- SYMBOLS --------------------------

	.type		.nv.reservedSmem.offset0,@object
	.size		.nv.reservedSmem.offset0,0x4
